	.headerflags	@"EF_CUDA_TEXMODE_UNIFIED EF_CUDA_64BIT_ADDRESS EF_CUDA_ACCELERATORS EF_CUDA_SM90 EF_CUDA_VIRTUAL_SM(EF_CUDA_SM90)"
	.elftype	@"ET_EXEC"


//--------------------- .nv.info                  --------------------------
	.section	.nv.info,"",@"SHT_CUDA_INFO"
	.align	4


	//----- nvinfo : EIATTR_REGCOUNT
	.align		4
        /*0000*/ 	.byte	0x04, 0x2f
        /*0002*/ 	.short	(.L_1 - .L_0)
	.align		4
.L_0:
        /*0004*/ 	.word	index@(triton_poi_fused_convolution_4)
        /*0008*/ 	.word	0x0000000c


	//----- nvinfo : EIATTR_MIN_STACK_SIZE
	.align		4
.L_1:
        /*000c*/ 	.byte	0x04, 0x12
        /*000e*/ 	.short	(.L_3 - .L_2)
	.align		4
.L_2:
        /*0010*/ 	.word	index@(triton_poi_fused_convolution_4)
        /*0014*/ 	.word	0x00000000


	//----- nvinfo : EIATTR_FRAME_SIZE
	.align		4
.L_3:
        /*0018*/ 	.byte	0x04, 0x11
        /*001a*/ 	.short	(.L_5 - .L_4)
	.align		4
.L_4:
        /*001c*/ 	.word	index@(triton_poi_fused_convolution_4)
        /*0020*/ 	.word	0x00000000


	//----- nvinfo : EIATTR_MIN_STACK_SIZE
	.align		4
.L_5:
        /*0024*/ 	.byte	0x04, 0x12
        /*0026*/ 	.short	(.L_7 - .L_6)
	.align		4
.L_6:
        /*0028*/ 	.word	index@(triton_poi_fused_convolution_4)
        /*002c*/ 	.word	0x00000000
.L_7:


//--------------------- .nv.info.triton_poi_fused_convolution_4 --------------------------
	.section	.nv.info.triton_poi_fused_convolution_4,"",@"SHT_CUDA_INFO"
	.sectionflags	@""
	.align	4


	//----- nvinfo : EIATTR_CUDA_API_VERSION
	.align		4
        /*0000*/ 	.byte	0x04, 0x37
        /*0002*/ 	.short	(.L_9 - .L_8)
.L_8:
        /*0004*/ 	.word	0x0000007c


	//----- nvinfo : EIATTR_KPARAM_INFO
	.align		4
.L_9:
        /*0008*/ 	.byte	0x04, 0x17
        /*000a*/ 	.short	(.L_11 - .L_10)
.L_10:
        /*000c*/ 	.word	0x00000000
        /*0010*/ 	.short	0x0002
        /*0012*/ 	.short	0x0010
        /*0014*/ 	.byte	0x00, 0xf0, 0x11, 0x00


	//----- nvinfo : EIATTR_KPARAM_INFO
	.align		4
.L_11:
        /*0018*/ 	.byte	0x04, 0x17
        /*001a*/ 	.short	(.L_13 - .L_12)
.L_12:
        /*001c*/ 	.word	0x00000000
        /*0020*/ 	.short	0x0001
        /*0022*/ 	.short	0x0008
        /*0024*/ 	.byte	0x00, 0xf4, 0x21, 0x00


	//----- nvinfo : EIATTR_KPARAM_INFO
	.align		4
.L_13:
        /*0028*/ 	.byte	0x04, 0x17
        /*002a*/ 	.short	(.L_15 - .L_14)
.L_14:
        /*002c*/ 	.word	0x00000000
        /*0030*/ 	.short	0x0000
        /*0032*/ 	.short	0x0000
        /*0034*/ 	.byte	0x00, 0xf4, 0x21, 0x00


	//----- nvinfo : EIATTR_SPARSE_MMA_MASK
	.align		4
.L_15:
        /*0038*/ 	.byte	0x03, 0x50
        /*003a*/ 	.short	0x0000


	//----- nvinfo : EIATTR_MAXREG_COUNT
	.align		4
        /*003c*/ 	.byte	0x03, 0x1b
        /*003e*/ 	.short	0x00ff


	//----- nvinfo : EIATTR_EXIT_INSTR_OFFSETS
	.align		4
        /*0040*/ 	.byte	0x04, 0x1c
        /*0042*/ 	.short	(.L_17 - .L_16)


	//   ....[0]....
.L_16:
        /*0044*/ 	.word	0x00000170


	//   ....[1]....
        /*0048*/ 	.word	0x00000190


	//----- nvinfo : EIATTR_REQNTID
	.align		4
.L_17:
        /*004c*/ 	.byte	0x04, 0x10
        /*004e*/ 	.short	(.L_19 - .L_18)
.L_18:
        /*0050*/ 	.word	0x00000080
        /*0054*/ 	.word	0x00000001
        /*0058*/ 	.word	0x00000001


	//----- nvinfo : EIATTR_CBANK_PARAM_SIZE
	.align		4
.L_19:
        /*005c*/ 	.byte	0x03, 0x19
        /*005e*/ 	.short	0x0014


	//----- nvinfo : EIATTR_PARAM_CBANK
	.align		4
        /*0060*/ 	.byte	0x04, 0x0a
        /*0062*/ 	.short	(.L_21 - .L_20)
	.align		4
.L_20:
        /*0064*/ 	.word	index@(.nv.constant0.triton_poi_fused_convolution_4)
        /*0068*/ 	.short	0x0210
        /*006a*/ 	.short	0x0014


	//----- nvinfo : EIATTR_SW_WAR
	.align		4
.L_21:
        /*006c*/ 	.byte	0x04, 0x36
        /*006e*/ 	.short	(.L_23 - .L_22)
.L_22:
        /*0070*/ 	.word	0x00000008
.L_23:


//--------------------- .nv.callgraph             --------------------------
	.section	.nv.callgraph,"",@"SHT_CUDA_CALLGRAPH"
	.align	4
	.sectionentsize	8
	.align		4
        /*0000*/ 	.word	0x00000000
	.align		4
        /*0004*/ 	.word	0xffffffff
	.align		4
        /*0008*/ 	.word	0x00000000
	.align		4
        /*000c*/ 	.word	0xfffffffe
	.align		4
        /*0010*/ 	.word	0x00000000
	.align		4
        /*0014*/ 	.word	0xfffffffd
	.align		4
        /*0018*/ 	.word	0x00000000
	.align		4
        /*001c*/ 	.word	0xfffffffc


//--------------------- .text.triton_poi_fused_convolution_4 --------------------------
	.section	.text.triton_poi_fused_convolution_4,"ax",@progbits
	.align	128
        .global         triton_poi_fused_convolution_4
        .type           triton_poi_fused_convolution_4,@function
        .size           triton_poi_fused_convolution_4,(.L_x_1 - triton_poi_fused_convolution_4)
        .other          triton_poi_fused_convolution_4,@"STO_CUDA_ENTRY STV_DEFAULT"
triton_poi_fused_convolution_4:
.text.triton_poi_fused_convolution_4:
[----:B------:R-:W0:Y:S02]  /*0000*/  LDC R1, c[0x0][0x28] ;  /* 0x00000a00ff017b82 */ /* 0x000e240000000800 */
[----:B------:R-:W1:Y:S01]  /*0010*/  S2R R0, SR_TID.X ;  /* 0x0000000000007919 */ /* 0x000e620000002100 */
[----:B------:R-:W2:Y:S01]  /*0020*/  LDC.64 R2, c[0x0][0x210] ;  /* 0x00008400ff027b82 */ /* 0x000ea20000000a00 */
[----:B------:R-:W-:Y:S01]  /*0030*/  ULDC.64 UR4, c[0x0][0x208] ;  /* 0x0000820000047ab9 */ /* 0x000fe20000000a00 */
[----:B------:R-:W3:Y:S06]  /*0040*/  S2R R7, SR_CTAID.X ;  /* 0x0000000000077919 */ /* 0x000eec0000002500 */
[----:B------:R-:W4:Y:S01]  /*0050*/  LDC.64 R4, c[0x0][0x218] ;  /* 0x00008600ff047b82 */ /* 0x000f220000000a00 */
[----:B-1----:R-:W-:-:S05]  /*0060*/  LOP3.LUT R0, R0, 0x7f, RZ, 0xc0, !PT ;  /* 0x0000007f00007812 */ /* 0x002fca00078ec0ff */
[----:B---3--:R-:W-:-:S04]  /*0070*/  IMAD R7, R7, 0x80, R0 ;  /* 0x0000008007077824 */ /* 0x008fc800078e0200 */
[C---:B------:R-:W-:Y:S01]  /*0080*/  IMAD.HI R0, R7.reuse, 0x38e38e39, RZ ;  /* 0x38e38e3907007827 */ /* 0x040fe200078e02ff */
[----:B------:R-:W-:-:S03]  /*0090*/  ISETP.GE.AND P0, PT, R7, 0x90, PT ;  /* 0x000000900700780c */ /* 0x000fc60003f06270 */
[----:B--2---:R-:W-:Y:S01]  /*00a0*/  IMAD.WIDE R2, R7, 0x4, R2 ;  /* 0x0000000407027825 */ /* 0x004fe200078e0202 */
[----:B------:R-:W-:-:S03]  /*00b0*/  SHF.R.S32.HI R9, RZ, 0x1, R0 ;  /* 0x00000001ff097819 */ /* 0x000fc60000011400 */
[----:B------:R-:W-:Y:S01]  /*00c0*/  IMAD.MOV.U32 R7, RZ, RZ, RZ ;  /* 0x000000ffff077224 */ /* 0x000fe200078e00ff */
[----:B------:R-:W-:-:S04]  /*00d0*/  LEA.HI R9, R0, R9, RZ, 0x1 ;  /* 0x0000000900097211 */ /* 0x000fc800078f08ff */
[----:B------:R-:W-:-:S04]  /*00e0*/  SHF.R.S32.HI R0, RZ, 0x1f, R9 ;  /* 0x0000001fff007819 */ /* 0x000fc80000011409 */
[----:B------:R-:W-:-:S04]  /*00f0*/  LEA.HI R0, R0, R9, RZ, 0x2 ;  /* 0x0000000900007211 */ /* 0x000fc800078f10ff */
[----:B------:R-:W-:-:S05]  /*0100*/  LOP3.LUT R0, R0, 0xfffffffc, RZ, 0xc0, !PT ;  /* 0xfffffffc00007812 */ /* 0x000fca00078ec0ff */
[----:B------:R-:W-:Y:S01]  /*0110*/  IMAD.IADD R9, R9, 0x1, -R0 ;  /* 0x0000000109097824 */ /* 0x000fe200078e0a00 */
[----:B------:R-:W-:-:S03]  /*0120*/  HFMA2.MMA R0, -RZ, RZ, 0, 0 ;  /* 0x00000000ff007435 */ /* 0x000fc600000001ff */
[----:B----4-:R-:W-:-:S05]  /*0130*/  IMAD.WIDE R4, R9, 0x4, R4 ;  /* 0x0000000409047825 */ /* 0x010fca00078e0204 */
[----:B------:R-:W2:Y:S04]  /*0140*/  @!P0 LDG.E.EL R7, desc[UR4][R4.64] ;  /* 0x0000000404078981 */ /* 0x000ea8000c2e1900 */
[----:B------:R-:W2:Y:S02]  /*0150*/  @!P0 LDG.E R0, desc[UR4][R2.64] ;  /* 0x0000000402008981 */ /* 0x000ea4000c1e1900 */
[----:B--2---:R-:W-:Y:S01]  /*0160*/  FADD R7, R7, R0 ;  /* 0x0000000007077221 */ /* 0x004fe20000000000 */
[----:B------:R-:W-:Y:S06]  /*0170*/  @P0 EXIT ;  /* 0x000000000000094d */ /* 0x000fec0003800000 */
[----:B------:R-:W-:Y:S01]  /*0180*/  STG.E desc[UR4][R2.64], R7 ;  /* 0x0000000702007986 */ /* 0x000fe2000c101904 */
[----:B------:R-:W-:Y:S05]  /*0190*/  EXIT ;  /* 0x000000000000794d */ /* 0x000fea0003800000 */
.L_x_0:
[----:B------:R-:W-:-:S00]  /*01a0*/  BRA `(.L_x_0) ;  /* 0xfffffffc00fc7947 */ /* 0x000fc0000383ffff */
[----:B------:R-:W-:-:S00]  /*01b0*/  NOP ;  /* 0x0000000000007918 */ /* 0x000fc00000000000 */
        /* <DEDUP_REMOVED lines=12> */
.L_x_1:


//--------------------- .nv.constant0.triton_poi_fused_convolution_4 --------------------------
	.section	.nv.constant0.triton_poi_fused_convolution_4,"a",@progbits
	.sectionflags	@""
	.align	4
.nv.constant0.triton_poi_fused_convolution_4:
	.zero		548
